//
// Generated by NVIDIA NVVM Compiler
//
// Compiler Build ID: CL-36424714
// Cuda compilation tools, release 13.0, V13.0.88
// Based on NVVM 20.0.0
//

.version 9.0
.target sm_100
.address_size 64

	// .globl	_Z5mykerv

.visible .entry _Z5mykerv()
{


	ret;

}


// ===== COMPILED SASS (sm_100) =====

	.target	sm_100

	.elftype	@"ET_EXEC"


//--------------------- .note.nv.tkinfo           --------------------------
	.section	.note.nv.tkinfo,"",@"SHT_NOTE"
	.sectionflags	@"SHF_NOTE_NV_TKINFO"
	.tkinfo
        /*0018*/ 	.word	0x00000002
        /*0030*/ 	.string	""
        /*0030*/ 	.string	"ptxas"
        /*0030*/ 	.string	"Cuda compilation tools, release 13.0, V13.0.88"
        /*0030*/ 	.string	"Build cuda_13.0.r13.0/compiler.36424714_0"
        /*0030*/ 	.string	"-arch sm_100 -m 64 "



//--------------------- .note.nv.cuinfo           --------------------------
	.section	.note.nv.cuinfo,"",@"SHT_NOTE"
	.sectionflags	@"SHF_NOTE_NV_CUINFO"
        /*0018*/ 	.short	0x0002
        /*001a*/ 	.short	0x0064
        /*001c*/ 	.short	0x0082
	.zero		2


//--------------------- .nv.info                  --------------------------
	.section	.nv.info,"",@"SHT_CUDA_INFO"
	.align	4


	//----- nvinfo : EIATTR_REGCOUNT
	.align		4
        /*0000*/ 	.byte	0x04, 0x2f
        /*0002*/ 	.short	(.L_1 - .L_0)
	.align		4
.L_0:
        /*0004*/ 	.word	index@(_Z5mykerv)
        /*0008*/ 	.word	0x00000004


	//----- nvinfo : EIATTR_FRAME_SIZE
	.align		4
.L_1:
        /*000c*/ 	.byte	0x04, 0x11
        /*000e*/ 	.short	(.L_3 - .L_2)
	.align		4
.L_2:
        /*0010*/ 	.word	index@(_Z5mykerv)
        /*0014*/ 	.word	0x00000000


	//----- nvinfo : EIATTR_MIN_STACK_SIZE
	.align		4
.L_3:
        /*0018*/ 	.byte	0x04, 0x12
        /*001a*/ 	.short	(.L_5 - .L_4)
	.align		4
.L_4:
        /*001c*/ 	.word	index@(_Z5mykerv)
        /*0020*/ 	.word	0x00000000
.L_5:


//--------------------- .nv.compat                --------------------------
	.section	.nv.compat,"",@"SHT_CUDA_COMPAT_INFO"
	.align	4
        /*0000*/ 	.byte	0x02, 0x09, 0x00, 0x00, 0x02, 0x02, 0x01, 0x00, 0x02, 0x05, 0x05, 0x00, 0x03, 0x07, 0x01, 0x01
        /*0010*/ 	.byte	0x02, 0x03, 0x00, 0x00, 0x02, 0x06, 0x01, 0x00, 0x04, 0x0b, 0x08, 0x00, 0x09, 0x00, 0x00, 0x00
        /*0020*/ 	.byte	0x00, 0x00, 0x00, 0x00


//--------------------- .nv.info._Z5mykerv        --------------------------
	.section	.nv.info._Z5mykerv,"",@"SHT_CUDA_INFO"
	.sectionflags	@""
	.align	4


	//----- nvinfo : EIATTR_CUDA_API_VERSION
	.align		4
        /*0000*/ 	.byte	0x04, 0x37
        /*0002*/ 	.short	(.L_7 - .L_6)
.L_6:
        /*0004*/ 	.word	0x00000082


	//----- nvinfo : EIATTR_SPARSE_MMA_MASK
	.align		4
.L_7:
        /*0008*/ 	.byte	0x03, 0x50
        /*000a*/ 	.short	0x0000


	//----- nvinfo : EIATTR_MAXREG_COUNT
	.align		4
        /*000c*/ 	.byte	0x03, 0x1b
        /*000e*/ 	.short	0x00ff


	//----- nvinfo : EIATTR_MERCURY_ISA_VERSION
	.align		4
        /*0010*/ 	.byte	0x03, 0x5f
        /*0012*/ 	.short	0x0101


	//----- nvinfo : EIATTR_VRC_CTA_INIT_COUNT
	.align		4
        /*0014*/ 	.byte	0x02, 0x4a
	.zero		1
	.zero		1


	//----- nvinfo : EIATTR_EXIT_INSTR_OFFSETS
	.align		4
        /*0018*/ 	.byte	0x04, 0x1c
        /*001a*/ 	.short	(.L_9 - .L_8)


	//   ....[0]....
.L_8:
        /*001c*/ 	.word	0x00000010


	//----- nvinfo : EIATTR_SW_WAR
	.align		4
.L_9:
        /*0020*/ 	.byte	0x04, 0x36
        /*0022*/ 	.short	(.L_11 - .L_10)
.L_10:
        /*0024*/ 	.word	0x00000008
.L_11:


//--------------------- .nv.callgraph             --------------------------
	.section	.nv.callgraph,"",@"SHT_CUDA_CALLGRAPH"
	.align	4
	.sectionentsize	8
	.align		4
        /*0000*/ 	.word	0x00000000
	.align		4
        /*0004*/ 	.word	0xffffffff
	.align		4
        /*0008*/ 	.word	0x00000000
	.align		4
        /*000c*/ 	.word	0xfffffffe
	.align		4
        /*0010*/ 	.word	0x00000000
	.align		4
        /*0014*/ 	.word	0xfffffffd
	.align		4
        /*0018*/ 	.word	0x00000000
	.align		4
        /*001c*/ 	.word	0xfffffffc


//--------------------- .text._Z5mykerv           --------------------------
	.section	.text._Z5mykerv,"ax",@progbits
	.align	128
        .global         _Z5mykerv
        .type           _Z5mykerv,@function
        .size           _Z5mykerv,(.L_x_1 - _Z5mykerv)
        .other          _Z5mykerv,@"STO_CUDA_ENTRY STV_DEFAULT"
_Z5mykerv:
.text._Z5mykerv:
[----:B------:R-:W-:Y:S01]  /*0000*/  LDC R1, c[0x0][0x37c] ;  /* 0x0000df00ff017b82 */ /* 0x000fe20000000800 */
[----:B------:R-:W-:Y:S05]  /*0010*/  EXIT ;  /* 0x000000000000794d */ /* 0x000fea0003800000 */
.L_x_0:
[----:B------:R-:W-:-:S00]  /*0020*/  BRA `(.L_x_0) ;  /* 0xfffffffc00fc7947 */ /* 0x000fc0000383ffff */
[----:B------:R-:W-:-:S00]  /*0030*/  NOP ;  /* 0x0000000000007918 */ /* 0x000fc00000000000 */
        /* <DEDUP_REMOVED lines=12> */
.L_x_1:


//--------------------- .nv.shared.reserved.0     --------------------------
	.section	.nv.shared.reserved.0,"aw",@nobits
	.weak		__nv_reservedSMEM_offset_0_alias
	.size		__nv_reservedSMEM_offset_0_alias, 0, 64
	.other		__nv_reservedSMEM_offset_0_alias,@"STO_CUDA_RESERVED_SHARED STV_DEFAULT"
__nv_reservedSMEM_offset_0_alias:
	.zero		0
	.zero		64


//--------------------- .nv.constant0._Z5mykerv   --------------------------
	.section	.nv.constant0._Z5mykerv,"a",@progbits
	.sectionflags	@""
	.align	4
.nv.constant0._Z5mykerv:
	.zero		896


//--------------------- SYMBOLS --------------------------

	.type		.nv.reservedSmem.offset0,@object
	.size		.nv.reservedSmem.offset0,0x4
